//
// Generated by NVIDIA NVVM Compiler
//
// Compiler Build ID: CL-36424714
// Cuda compilation tools, release 13.0, V13.0.88
// Based on NVVM 20.0.0
//

.version 9.0
.target sm_100
.address_size 64

	// .globl	_Z12conv2d_naivePKfPfiii
.const .align 4 .b8 c_kernel[900];
.extern .shared .align 16 .b8 smem[];

.visible .entry _Z12conv2d_naivePKfPfiii(
	.param .u64 .ptr .align 1 _Z12conv2d_naivePKfPfiii_param_0,
	.param .u64 .ptr .align 1 _Z12conv2d_naivePKfPfiii_param_1,
	.param .u32 _Z12conv2d_naivePKfPfiii_param_2,
	.param .u32 _Z12conv2d_naivePKfPfiii_param_3,
	.param .u32 _Z12conv2d_naivePKfPfiii_param_4
)
{
	.reg .pred 	%p<9>;
	.reg .b32 	%r<46>;
	.reg .b32 	%f<12>;
	.reg .b64 	%rd<12>;

	ld.param.u64 	%rd2, [_Z12conv2d_naivePKfPfiii_param_0];
	ld.param.u64 	%rd3, [_Z12conv2d_naivePKfPfiii_param_1];
	ld.param.u32 	%r20, [_Z12conv2d_naivePKfPfiii_param_2];
	ld.param.u32 	%r23, [_Z12conv2d_naivePKfPfiii_param_3];
	ld.param.u32 	%r22, [_Z12conv2d_naivePKfPfiii_param_4];
	mov.u32 	%r24, %ctaid.x;
	mov.u32 	%r25, %ntid.x;
	mov.u32 	%r26, %tid.x;
	mad.lo.s32 	%r1, %r24, %r25, %r26;
	mov.u32 	%r27, %ctaid.y;
	mov.u32 	%r28, %ntid.y;
	mov.u32 	%r29, %tid.y;
	mad.lo.s32 	%r30, %r27, %r28, %r29;
	setp.ge.s32 	%p1, %r1, %r20;
	setp.ge.s32 	%p2, %r30, %r23;
	or.pred  	%p3, %p1, %p2;
	@%p3 bra 	$L__BB0_7;
	shr.u32 	%r31, %r22, 31;
	add.s32 	%r32, %r22, %r31;
	shr.s32 	%r3, %r32, 1;
	setp.lt.s32 	%p4, %r22, -1;
	mov.f32 	%f10, 0f00000000;
	@%p4 bra 	$L__BB0_6;
	add.s32 	%r4, %r23, -1;
	add.s32 	%r5, %r20, -1;
	abs.s32 	%r6, %r3;
	add.s32 	%r33, %r3, %r6;
	neg.s32 	%r7, %r33;
	sub.s32 	%r8, %r1, %r3;
	cvta.to.global.u64 	%rd1, %rd2;
	neg.s32 	%r42, %r3;
	mov.f32 	%f10, 0f00000000;
	mov.u64 	%rd5, c_kernel;
$L__BB0_3:
	.pragma "nounroll";
	add.s32 	%r34, %r42, %r30;
	setp.lt.s32 	%p5, %r34, 0;
	min.s32 	%r35, %r34, %r4;
	selp.b32 	%r36, 0, %r35, %p5;
	add.s32 	%r37, %r42, %r3;
	mul.lo.s32 	%r43, %r37, %r22;
	mul.lo.s32 	%r12, %r36, %r20;
	mov.u32 	%r44, %r8;
	mov.u32 	%r45, %r7;
$L__BB0_4:
	.pragma "nounroll";
	mul.wide.s32 	%rd4, %r43, 4;
	add.s64 	%rd6, %rd5, %rd4;
	setp.lt.s32 	%p6, %r44, 0;
	min.s32 	%r38, %r44, %r5;
	selp.b32 	%r39, 0, %r38, %p6;
	ld.const.f32 	%f7, [%rd6];
	add.s32 	%r40, %r39, %r12;
	mul.wide.s32 	%rd7, %r40, 4;
	add.s64 	%rd8, %rd1, %rd7;
	ld.global.nc.f32 	%f8, [%rd8];
	fma.rn.f32 	%f10, %f8, %f7, %f10;
	add.s32 	%r45, %r45, 1;
	add.s32 	%r44, %r44, 1;
	add.s32 	%r43, %r43, 1;
	setp.ne.s32 	%p7, %r45, 1;
	@%p7 bra 	$L__BB0_4;
	add.s32 	%r19, %r42, 1;
	setp.ne.s32 	%p8, %r42, %r6;
	mov.u32 	%r42, %r19;
	@%p8 bra 	$L__BB0_3;
$L__BB0_6:
	mad.lo.s32 	%r41, %r20, %r30, %r1;
	cvta.to.global.u64 	%rd9, %rd3;
	mul.wide.s32 	%rd10, %r41, 4;
	add.s64 	%rd11, %rd9, %rd10;
	st.global.f32 	[%rd11], %f10;
$L__BB0_7:
	ret;

}
	// .globl	_Z12conv2d_tiledPKfPfiii
.visible .entry _Z12conv2d_tiledPKfPfiii(
	.param .u64 .ptr .align 1 _Z12conv2d_tiledPKfPfiii_param_0,
	.param .u64 .ptr .align 1 _Z12conv2d_tiledPKfPfiii_param_1,
	.param .u32 _Z12conv2d_tiledPKfPfiii_param_2,
	.param .u32 _Z12conv2d_tiledPKfPfiii_param_3,
	.param .u32 _Z12conv2d_tiledPKfPfiii_param_4
)
{
	.reg .pred 	%p<13>;
	.reg .b32 	%r<62>;
	.reg .b32 	%f<13>;
	.reg .b64 	%rd<16>;

	ld.param.u64 	%rd6, [_Z12conv2d_tiledPKfPfiii_param_0];
	ld.param.u64 	%rd7, [_Z12conv2d_tiledPKfPfiii_param_1];
	ld.param.u32 	%r31, [_Z12conv2d_tiledPKfPfiii_param_2];
	ld.param.u32 	%r32, [_Z12conv2d_tiledPKfPfiii_param_3];
	ld.param.u32 	%r33, [_Z12conv2d_tiledPKfPfiii_param_4];
	mov.u32 	%r34, %ctaid.x;
	mov.u32 	%r1, %ntid.x;
	mul.lo.s32 	%r2, %r34, %r1;
	mov.u32 	%r3, %tid.x;
	add.s32 	%r4, %r2, %r3;
	mov.u32 	%r35, %ctaid.y;
	mov.u32 	%r5, %ntid.y;
	mul.lo.s32 	%r6, %r35, %r5;
	mov.u32 	%r7, %tid.y;
	add.s32 	%r8, %r6, %r7;
	add.s32 	%r36, %r1, %r33;
	add.s32 	%r9, %r36, -1;
	add.s32 	%r37, %r5, %r33;
	add.s32 	%r10, %r37, -1;
	setp.ge.s32 	%p1, %r7, %r10;
	@%p1 bra 	$L__BB1_6;
	shr.u32 	%r38, %r33, 31;
	add.s32 	%r39, %r33, %r38;
	shr.s32 	%r40, %r39, 1;
	add.s32 	%r11, %r32, -1;
	add.s32 	%r12, %r31, -1;
	sub.s32 	%r13, %r6, %r40;
	sub.s32 	%r14, %r2, %r40;
	cvta.to.global.u64 	%rd1, %rd6;
	mov.u32 	%r57, %r7;
$L__BB1_2:
	setp.ge.s32 	%p2, %r3, %r9;
	@%p2 bra 	$L__BB1_5;
	add.s32 	%r41, %r57, %r13;
	min.s32 	%r42, %r41, %r11;
	setp.lt.s32 	%p3, %r41, 0;
	selp.b32 	%r43, 0, %r42, %p3;
	mul.lo.s32 	%r16, %r43, %r31;
	mul.lo.s32 	%r17, %r57, %r9;
	mov.u32 	%r58, %r3;
$L__BB1_4:
	add.s32 	%r44, %r58, %r14;
	setp.lt.s32 	%p4, %r44, 0;
	min.s32 	%r45, %r44, %r12;
	selp.b32 	%r46, 0, %r45, %p4;
	add.s32 	%r47, %r46, %r16;
	mul.wide.s32 	%rd8, %r47, 4;
	add.s64 	%rd9, %rd1, %rd8;
	ld.global.nc.f32 	%f5, [%rd9];
	add.s32 	%r48, %r58, %r17;
	shl.b32 	%r49, %r48, 2;
	mov.u32 	%r50, smem;
	add.s32 	%r51, %r50, %r49;
	st.shared.f32 	[%r51], %f5;
	add.s32 	%r58, %r58, %r1;
	setp.lt.s32 	%p5, %r58, %r9;
	@%p5 bra 	$L__BB1_4;
$L__BB1_5:
	add.s32 	%r57, %r57, %r5;
	setp.lt.s32 	%p6, %r57, %r10;
	@%p6 bra 	$L__BB1_2;
$L__BB1_6:
	bar.sync 	0;
	setp.ge.s32 	%p7, %r4, %r31;
	setp.ge.s32 	%p8, %r8, %r32;
	or.pred  	%p9, %p7, %p8;
	@%p9 bra 	$L__BB1_13;
	setp.lt.s32 	%p10, %r33, 1;
	mov.f32 	%f11, 0f00000000;
	@%p10 bra 	$L__BB1_12;
	neg.s32 	%r21, %r33;
	mul.wide.u32 	%rd2, %r33, 4;
	shl.b32 	%r53, %r3, 2;
	mov.u32 	%r54, smem;
	add.s32 	%r22, %r54, %r53;
	shl.b32 	%r23, %r9, 2;
	mov.f32 	%f11, 0f00000000;
	mov.b32 	%r59, 0;
	mov.u64 	%rd11, c_kernel;
$L__BB1_9:
	.pragma "nounroll";
	add.s32 	%r55, %r59, %r7;
	cvt.u64.u32 	%rd10, %r59;
	mad.lo.s64 	%rd15, %rd2, %rd10, %rd11;
	mad.lo.s32 	%r60, %r23, %r55, %r22;
	mov.u32 	%r61, %r21;
$L__BB1_10:
	.pragma "nounroll";
	ld.const.f32 	%f8, [%rd15];
	ld.shared.f32 	%f9, [%r60];
	fma.rn.f32 	%f11, %f9, %f8, %f11;
	add.s32 	%r61, %r61, 1;
	setp.ne.s32 	%p11, %r61, 0;
	add.s64 	%rd15, %rd15, 4;
	add.s32 	%r60, %r60, 4;
	@%p11 bra 	$L__BB1_10;
	add.s32 	%r59, %r59, 1;
	setp.ne.s32 	%p12, %r59, %r33;
	@%p12 bra 	$L__BB1_9;
$L__BB1_12:
	mad.lo.s32 	%r56, %r31, %r8, %r4;
	cvta.to.global.u64 	%rd12, %rd7;
	mul.wide.s32 	%rd13, %r56, 4;
	add.s64 	%rd14, %rd12, %rd13;
	st.global.f32 	[%rd14], %f11;
$L__BB1_13:
	ret;

}


// ===== COMPILED SASS (sm_100) =====

	.target	sm_100

	.elftype	@"ET_EXEC"


//--------------------- .note.nv.tkinfo           --------------------------
	.section	.note.nv.tkinfo,"",@"SHT_NOTE"
	.sectionflags	@"SHF_NOTE_NV_TKINFO"
	.tkinfo
        /*0018*/ 	.word	0x00000002
        /*0030*/ 	.string	""
        /*0030*/ 	.string	"ptxas"
        /*0030*/ 	.string	"Cuda compilation tools, release 13.0, V13.0.88"
        /*0030*/ 	.string	"Build cuda_13.0.r13.0/compiler.36424714_0"
        /*0030*/ 	.string	"-arch sm_100 -m 64 "



//--------------------- .note.nv.cuinfo           --------------------------
	.section	.note.nv.cuinfo,"",@"SHT_NOTE"
	.sectionflags	@"SHF_NOTE_NV_CUINFO"
        /*0018*/ 	.short	0x0002
        /*001a*/ 	.short	0x0064
        /*001c*/ 	.short	0x0082
	.zero		2


//--------------------- .nv.info                  --------------------------
	.section	.nv.info,"",@"SHT_CUDA_INFO"
	.align	4


	//----- nvinfo : EIATTR_REGCOUNT
	.align		4
        /*0000*/ 	.byte	0x04, 0x2f
        /*0002*/ 	.short	(.L_2 - .L_1)
	.align		4
.L_1:
        /*0004*/ 	.word	index@(_Z12conv2d_naivePKfPfiii)
        /*0008*/ 	.word	0x00000014


	//----- nvinfo : EIATTR_FRAME_SIZE
	.align		4
.L_2:
        /*000c*/ 	.byte	0x04, 0x11
        /*000e*/ 	.short	(.L_4 - .L_3)
	.align		4
.L_3:
        /*0010*/ 	.word	index@(_Z12conv2d_naivePKfPfiii)
        /*0014*/ 	.word	0x00000000


	//----- nvinfo : EIATTR_REGCOUNT
	.align		4
.L_4:
        /*0018*/ 	.byte	0x04, 0x2f
        /*001a*/ 	.short	(.L_6 - .L_5)
	.align		4
.L_5:
        /*001c*/ 	.word	index@(_Z12conv2d_tiledPKfPfiii)
        /*0020*/ 	.word	0x0000001b


	//----- nvinfo : EIATTR_FRAME_SIZE
	.align		4
.L_6:
        /*0024*/ 	.byte	0x04, 0x11
        /*0026*/ 	.short	(.L_8 - .L_7)
	.align		4
.L_7:
        /*0028*/ 	.word	index@(_Z12conv2d_tiledPKfPfiii)
        /*002c*/ 	.word	0x00000000


	//----- nvinfo : EIATTR_MIN_STACK_SIZE
	.align		4
.L_8:
        /*0030*/ 	.byte	0x04, 0x12
        /*0032*/ 	.short	(.L_10 - .L_9)
	.align		4
.L_9:
        /*0034*/ 	.word	index@(_Z12conv2d_tiledPKfPfiii)
        /*0038*/ 	.word	0x00000000


	//----- nvinfo : EIATTR_MIN_STACK_SIZE
	.align		4
.L_10:
        /*003c*/ 	.byte	0x04, 0x12
        /*003e*/ 	.short	(.L_12 - .L_11)
	.align		4
.L_11:
        /*0040*/ 	.word	index@(_Z12conv2d_naivePKfPfiii)
        /*0044*/ 	.word	0x00000000
.L_12:


//--------------------- .nv.compat                --------------------------
	.section	.nv.compat,"",@"SHT_CUDA_COMPAT_INFO"
	.align	4
        /*0000*/ 	.byte	0x02, 0x09, 0x00, 0x00, 0x02, 0x02, 0x01, 0x00, 0x02, 0x05, 0x05, 0x00, 0x03, 0x07, 0x01, 0x01
        /*0010*/ 	.byte	0x02, 0x03, 0x00, 0x00, 0x02, 0x06, 0x01, 0x00, 0x04, 0x0b, 0x08, 0x00, 0x09, 0x00, 0x00, 0x00
        /*0020*/ 	.byte	0x00, 0x00, 0x00, 0x00


//--------------------- .nv.info._Z12conv2d_tiledPKfPfiii --------------------------
	.section	.nv.info._Z12conv2d_tiledPKfPfiii,"",@"SHT_CUDA_INFO"
	.sectionflags	@""
	.align	4


	//----- nvinfo : EIATTR_CUDA_API_VERSION
	.align		4
        /*0000*/ 	.byte	0x04, 0x37
        /*0002*/ 	.short	(.L_14 - .L_13)
.L_13:
        /*0004*/ 	.word	0x00000082


	//----- nvinfo : EIATTR_KPARAM_INFO
	.align		4
.L_14:
        /*0008*/ 	.byte	0x04, 0x17
        /*000a*/ 	.short	(.L_16 - .L_15)
.L_15:
        /*000c*/ 	.word	0x00000000
        /*0010*/ 	.short	0x0004
        /*0012*/ 	.short	0x0018
        /*0014*/ 	.byte	0x00, 0xf0, 0x11, 0x00


	//----- nvinfo : EIATTR_KPARAM_INFO
	.align		4
.L_16:
        /*0018*/ 	.byte	0x04, 0x17
        /*001a*/ 	.short	(.L_18 - .L_17)
.L_17:
        /*001c*/ 	.word	0x00000000
        /*0020*/ 	.short	0x0003
        /*0022*/ 	.short	0x0014
        /*0024*/ 	.byte	0x00, 0xf0, 0x11, 0x00


	//----- nvinfo : EIATTR_KPARAM_INFO
	.align		4
.L_18:
        /*0028*/ 	.byte	0x04, 0x17
        /*002a*/ 	.short	(.L_20 - .L_19)
.L_19:
        /*002c*/ 	.word	0x00000000
        /*0030*/ 	.short	0x0002
        /*0032*/ 	.short	0x0010
        /*0034*/ 	.byte	0x00, 0xf0, 0x11, 0x00


	//----- nvinfo : EIATTR_KPARAM_INFO
	.align		4
.L_20:
        /*0038*/ 	.byte	0x04, 0x17
        /*003a*/ 	.short	(.L_22 - .L_21)
.L_21:
        /*003c*/ 	.word	0x00000000
        /*0040*/ 	.short	0x0001
        /*0042*/ 	.short	0x0008
        /*0044*/ 	.byte	0x00, 0xf5, 0x21, 0x00


	//----- nvinfo : EIATTR_KPARAM_INFO
	.align		4
.L_22:
        /*0048*/ 	.byte	0x04, 0x17
        /*004a*/ 	.short	(.L_24 - .L_23)
.L_23:
        /*004c*/ 	.word	0x00000000
        /*0050*/ 	.short	0x0000
        /*0052*/ 	.short	0x0000
        /*0054*/ 	.byte	0x00, 0xf5, 0x21, 0x00


	//----- nvinfo : EIATTR_SPARSE_MMA_MASK
	.align		4
.L_24:
        /*0058*/ 	.byte	0x03, 0x50
        /*005a*/ 	.short	0x0000


	//----- nvinfo : EIATTR_MAXREG_COUNT
	.align		4
        /*005c*/ 	.byte	0x03, 0x1b
        /*005e*/ 	.short	0x00ff


	//----- nvinfo : EIATTR_NUM_BARRIERS
	.align		4
        /*0060*/ 	.byte	0x02, 0x4c
        /*0062*/ 	.byte	0x01
	.zero		1


	//----- nvinfo : EIATTR_MERCURY_ISA_VERSION
	.align		4
        /*0064*/ 	.byte	0x03, 0x5f
        /*0066*/ 	.short	0x0101


	//----- nvinfo : EIATTR_VRC_CTA_INIT_COUNT
	.align		4
        /*0068*/ 	.byte	0x02, 0x4a
	.zero		1
	.zero		1


	//----- nvinfo : EIATTR_EXIT_INSTR_OFFSETS
	.align		4
        /*006c*/ 	.byte	0x04, 0x1c
        /*006e*/ 	.short	(.L_26 - .L_25)


	//   ....[0]....
.L_25:
        /*0070*/ 	.word	0x000003e0


	//   ....[1]....
        /*0074*/ 	.word	0x00000610


	//----- nvinfo : EIATTR_CRS_STACK_SIZE
	.align		4
.L_26:
        /*0078*/ 	.byte	0x04, 0x1e
        /*007a*/ 	.short	(.L_28 - .L_27)
.L_27:
        /*007c*/ 	.word	0x00000000


	//----- nvinfo : EIATTR_CBANK_PARAM_SIZE
	.align		4
.L_28:
        /*0080*/ 	.byte	0x03, 0x19
        /*0082*/ 	.short	0x001c


	//----- nvinfo : EIATTR_PARAM_CBANK
	.align		4
        /*0084*/ 	.byte	0x04, 0x0a
        /*0086*/ 	.short	(.L_30 - .L_29)
	.align		4
.L_29:
        /*0088*/ 	.word	index@(.nv.constant0._Z12conv2d_tiledPKfPfiii)
        /*008c*/ 	.short	0x0380
        /*008e*/ 	.short	0x001c


	//----- nvinfo : EIATTR_SW_WAR
	.align		4
.L_30:
        /*0090*/ 	.byte	0x04, 0x36
        /*0092*/ 	.short	(.L_32 - .L_31)
.L_31:
        /*0094*/ 	.word	0x00000008
.L_32:


//--------------------- .nv.info._Z12conv2d_naivePKfPfiii --------------------------
	.section	.nv.info._Z12conv2d_naivePKfPfiii,"",@"SHT_CUDA_INFO"
	.sectionflags	@""
	.align	4


	//----- nvinfo : EIATTR_CUDA_API_VERSION
	.align		4
        /*0000*/ 	.byte	0x04, 0x37
        /*0002*/ 	.short	(.L_34 - .L_33)
.L_33:
        /*0004*/ 	.word	0x00000082


	//----- nvinfo : EIATTR_KPARAM_INFO
	.align		4
.L_34:
        /*0008*/ 	.byte	0x04, 0x17
        /*000a*/ 	.short	(.L_36 - .L_35)
.L_35:
        /*000c*/ 	.word	0x00000000
        /*0010*/ 	.short	0x0004
        /*0012*/ 	.short	0x0018
        /*0014*/ 	.byte	0x00, 0xf0, 0x11, 0x00


	//----- nvinfo : EIATTR_KPARAM_INFO
	.align		4
.L_36:
        /*0018*/ 	.byte	0x04, 0x17
        /*001a*/ 	.short	(.L_38 - .L_37)
.L_37:
        /*001c*/ 	.word	0x00000000
        /*0020*/ 	.short	0x0003
        /*0022*/ 	.short	0x0014
        /*0024*/ 	.byte	0x00, 0xf0, 0x11, 0x00


	//----- nvinfo : EIATTR_KPARAM_INFO
	.align		4
.L_38:
        /*0028*/ 	.byte	0x04, 0x17
        /*002a*/ 	.short	(.L_40 - .L_39)
.L_39:
        /*002c*/ 	.word	0x00000000
        /*0030*/ 	.short	0x0002
        /*0032*/ 	.short	0x0010
        /*0034*/ 	.byte	0x00, 0xf0, 0x11, 0x00


	//----- nvinfo : EIATTR_KPARAM_INFO
	.align		4
.L_40:
        /*0038*/ 	.byte	0x04, 0x17
        /*003a*/ 	.short	(.L_42 - .L_41)
.L_41:
        /*003c*/ 	.word	0x00000000
        /*0040*/ 	.short	0x0001
        /*0042*/ 	.short	0x0008
        /*0044*/ 	.byte	0x00, 0xf5, 0x21, 0x00


	//----- nvinfo : EIATTR_KPARAM_INFO
	.align		4
.L_42:
        /*0048*/ 	.byte	0x04, 0x17
        /*004a*/ 	.short	(.L_44 - .L_43)
.L_43:
        /*004c*/ 	.word	0x00000000
        /*0050*/ 	.short	0x0000
        /*0052*/ 	.short	0x0000
        /*0054*/ 	.byte	0x00, 0xf5, 0x21, 0x00


	//----- nvinfo : EIATTR_SPARSE_MMA_MASK
	.align		4
.L_44:
        /*0058*/ 	.byte	0x03, 0x50
        /*005a*/ 	.short	0x0000


	//----- nvinfo : EIATTR_MAXREG_COUNT
	.align		4
        /*005c*/ 	.byte	0x03, 0x1b
        /*005e*/ 	.short	0x00ff


	//----- nvinfo : EIATTR_MERCURY_ISA_VERSION
	.align		4
        /*0060*/ 	.byte	0x03, 0x5f
        /*0062*/ 	.short	0x0101


	//----- nvinfo : EIATTR_VRC_CTA_INIT_COUNT
	.align		4
        /*0064*/ 	.byte	0x02, 0x4a
	.zero		1
	.zero		1


	//----- nvinfo : EIATTR_EXIT_INSTR_OFFSETS
	.align		4
        /*0068*/ 	.byte	0x04, 0x1c
        /*006a*/ 	.short	(.L_46 - .L_45)


	//   ....[0]....
.L_45:
        /*006c*/ 	.word	0x000000c0


	//   ....[1]....
        /*0070*/ 	.word	0x000003c0


	//----- nvinfo : EIATTR_CBANK_PARAM_SIZE
	.align		4
.L_46:
        /*0074*/ 	.byte	0x03, 0x19
        /*0076*/ 	.short	0x001c


	//----- nvinfo : EIATTR_PARAM_CBANK
	.align		4
        /*0078*/ 	.byte	0x04, 0x0a
        /*007a*/ 	.short	(.L_48 - .L_47)
	.align		4
.L_47:
        /*007c*/ 	.word	index@(.nv.constant0._Z12conv2d_naivePKfPfiii)
        /*0080*/ 	.short	0x0380
        /*0082*/ 	.short	0x001c


	//----- nvinfo : EIATTR_SW_WAR
	.align		4
.L_48:
        /*0084*/ 	.byte	0x04, 0x36
        /*0086*/ 	.short	(.L_50 - .L_49)
.L_49:
        /*0088*/ 	.word	0x00000008
.L_50:


//--------------------- .nv.callgraph             --------------------------
	.section	.nv.callgraph,"",@"SHT_CUDA_CALLGRAPH"
	.align	4
	.sectionentsize	8
	.align		4
        /*0000*/ 	.word	0x00000000
	.align		4
        /*0004*/ 	.word	0xffffffff
	.align		4
        /*0008*/ 	.word	0x00000000
	.align		4
        /*000c*/ 	.word	0xfffffffe
	.align		4
        /*0010*/ 	.word	0x00000000
	.align		4
        /*0014*/ 	.word	0xfffffffd
	.align		4
        /*0018*/ 	.word	0x00000000
	.align		4
        /*001c*/ 	.word	0xfffffffc


//--------------------- .nv.constant3             --------------------------
	.section	.nv.constant3,"a",@progbits
	.align	4
.nv.constant3:
	.type		c_kernel,@object
	.size		c_kernel,(.L_0 - c_kernel)
c_kernel:
	.zero		900
.L_0:


//--------------------- .text._Z12conv2d_tiledPKfPfiii --------------------------
	.section	.text._Z12conv2d_tiledPKfPfiii,"ax",@progbits
	.align	128
        .global         _Z12conv2d_tiledPKfPfiii
        .type           _Z12conv2d_tiledPKfPfiii,@function
        .size           _Z12conv2d_tiledPKfPfiii,(.L_x_14 - _Z12conv2d_tiledPKfPfiii)
        .other          _Z12conv2d_tiledPKfPfiii,@"STO_CUDA_ENTRY STV_DEFAULT"
_Z12conv2d_tiledPKfPfiii:
.text._Z12conv2d_tiledPKfPfiii:
[----:B------:R-:W-:Y:S01]  /*0000*/  LDC R1, c[0x0][0x37c] ;  /* 0x0000df00ff017b82 */ /* 0x000fe20000000800 */
[----:B------:R-:W0:Y:S07]  /*0010*/  S2R R6, SR_TID.Y ;  /* 0x0000000000067919 */ /* 0x000e2e0000002200 */
[----:B------:R-:W1:Y:S01]  /*0020*/  LDC R8, c[0x0][0x360] ;  /* 0x0000d800ff087b82 */ /* 0x000e620000000800 */
[----:B------:R-:W2:Y:S01]  /*0030*/  LDCU.64 UR10, c[0x0][0x358] ;  /* 0x00006b00ff0a77ac */ /* 0x000ea20008000a00 */
[----:B------:R-:W-:Y:S01]  /*0040*/  BSSY.RECONVERGENT B0, `(.L_x_0) ;  /* 0x0000035000007945 */ /* 0x000fe20003800200 */
[----:B------:R-:W3:Y:S01]  /*0050*/  S2R R10, SR_TID.X ;  /* 0x00000000000a7919 */ /* 0x000ee20000002100 */
[----:B------:R-:W4:Y:S04]  /*0060*/  LDCU UR6, c[0x0][0x390] ;  /* 0x00007200ff0677ac */ /* 0x000f280008000800 */
[----:B------:R-:W1:Y:S08]  /*0070*/  LDC R4, c[0x0][0x398] ;  /* 0x0000e600ff047b82 */ /* 0x000e700000000800 */
[----:B------:R-:W5:Y:S08]  /*0080*/  LDC R9, c[0x0][0x364] ;  /* 0x0000d900ff097b82 */ /* 0x000f700000000800 */
[----:B------:R-:W2:Y:S08]  /*0090*/  S2UR UR4, SR_CTAID.X ;  /* 0x00000000000479c3 */ /* 0x000eb00000002500 */
[----:B------:R-:W4:Y:S01]  /*00a0*/  S2UR UR5, SR_CTAID.Y ;  /* 0x00000000000579c3 */ /* 0x000f220000002600 */
[----:B-1----:R-:W-:-:S02]  /*00b0*/  IADD3 R13, PT, PT, R8, -0x1, R4 ;  /* 0xffffffff080d7810 */ /* 0x002fc40007ffe004 */
[----:B-----5:R-:W-:-:S04]  /*00c0*/  IADD3 R11, PT, PT, R9, -0x1, R4 ;  /* 0xffffffff090b7810 */ /* 0x020fc80007ffe004 */
[----:B0-----:R-:W-:Y:S01]  /*00d0*/  ISETP.GE.AND P0, PT, R6, R11, PT ;  /* 0x0000000b0600720c */ /* 0x001fe20003f06270 */
[----:B--2---:R-:W-:-:S04]  /*00e0*/  IMAD R15, R8, UR4, RZ ;  /* 0x00000004080f7c24 */ /* 0x004fc8000f8e02ff */
[----:B---3--:R-:W-:Y:S02]  /*00f0*/  IMAD.IADD R0, R15, 0x1, R10 ;  /* 0x000000010f007824 */ /* 0x008fe400078e020a */
[----:B----4-:R-:W-:-:S04]  /*0100*/  IMAD R5, R9, UR5, RZ ;  /* 0x0000000509057c24 */ /* 0x010fc8000f8e02ff */
[----:B------:R-:W-:Y:S02]  /*0110*/  IMAD.IADD R7, R5, 0x1, R6 ;  /* 0x0000000105077824 */ /* 0x000fe400078e0206 */
[----:B------:R-:W-:Y:S05]  /*0120*/  @P0 BRA `(.L_x_1) ;  /* 0x0000000000980947 */ /* 0x000fea0003800000 */
[----:B------:R-:W0:Y:S01]  /*0130*/  LDC.64 R2, c[0x0][0x390] ;  /* 0x0000e400ff027b82 */ /* 0x000e220000000a00 */
[----:B------:R-:W-:Y:S02]  /*0140*/  LEA.HI R4, R4, R4, RZ, 0x1 ;  /* 0x0000000404047211 */ /* 0x000fe400078f08ff */
[----:B------:R-:W-:Y:S02]  /*0150*/  MOV R18, R6 ;  /* 0x0000000600127202 */ /* 0x000fe40000000f00 */
[----:B------:R-:W-:-:S04]  /*0160*/  SHF.R.S32.HI R4, RZ, 0x1, R4 ;  /* 0x00000001ff047819 */ /* 0x000fc80000011404 */
[----:B------:R-:W-:Y:S01]  /*0170*/  IADD3 R14, PT, PT, R5, -R4, RZ ;  /* 0x80000004050e7210 */ /* 0x000fe20007ffe0ff */
[----:B------:R-:W-:Y:S02]  /*0180*/  IMAD.IADD R15, R15, 0x1, -R4 ;  /* 0x000000010f0f7824 */ /* 0x000fe400078e0a04 */
[----:B0-----:R-:W-:Y:S02]  /*0190*/  VIADD R12, R3, 0xffffffff ;  /* 0xffffffff030c7836 */ /* 0x001fe40000000000 */
[----:B------:R-:W-:-:S07]  /*01a0*/  VIADD R16, R2, 0xffffffff ;  /* 0xffffffff02107836 */ /* 0x000fce0000000000 */
.L_x_5:
[----:B------:R-:W-:Y:S01]  /*01b0*/  ISETP.GE.AND P0, PT, R10, R13, PT ;  /* 0x0000000d0a00720c */ /* 0x000fe20003f06270 */
[----:B------:R-:W-:-:S12]  /*01c0*/  BSSY.RECONVERGENT B1, `(.L_x_2) ;  /* 0x0000019000017945 */ /* 0x000fd80003800200 */
[----:B0-----:R-:W-:Y:S05]  /*01d0*/  @P0 BRA `(.L_x_3) ;  /* 0x00000000005c0947 */ /* 0x001fea0003800000 */
[----:B------:R-:W0:Y:S01]  /*01e0*/  S2R R17, SR_CgaCtaId ;  /* 0x0000000000117919 */ /* 0x000e220000008800 */
[----:B------:R-:W1:Y:S01]  /*01f0*/  LDC.64 R2, c[0x0][0x380] ;  /* 0x0000e000ff027b82 */ /* 0x000e620000000a00 */
[----:B------:R-:W-:Y:S01]  /*0200*/  IMAD.IADD R5, R14, 0x1, R18 ;  /* 0x000000010e057824 */ /* 0x000fe200078e0212 */
[----:B------:R-:W-:Y:S01]  /*0210*/  MOV R4, 0x400 ;  /* 0x0000040000047802 */ /* 0x000fe20000000f00 */
[----:B------:R-:W-:Y:S02]  /*0220*/  IMAD R19, R13, R18, RZ ;  /* 0x000000120d137224 */ /* 0x000fe400078e02ff */
[----:B------:R-:W-:Y:S01]  /*0230*/  IMAD.MOV.U32 R20, RZ, RZ, R10 ;  /* 0x000000ffff147224 */ /* 0x000fe200078e000a */
[----:B------:R-:W-:Y:S02]  /*0240*/  ISETP.GE.AND P0, PT, R5, RZ, PT ;  /* 0x000000ff0500720c */ /* 0x000fe40003f06270 */
[----:B------:R-:W-:-:S04]  /*0250*/  VIMNMX R5, PT, PT, R12, R5, PT ;  /* 0x000000050c057248 */ /* 0x000fc80003fe0100 */
[----:B------:R-:W-:Y:S02]  /*0260*/  SEL R24, R5, RZ, P0 ;  /* 0x000000ff05187207 */ /* 0x000fe40000000000 */
[----:B0-----:R-:W-:-:S07]  /*0270*/  LEA R22, R17, R4, 0x18 ;  /* 0x0000000411167211 */ /* 0x001fce00078ec0ff */
.L_x_4:
[----:B------:R-:W-:-:S04]  /*0280*/  IADD3 R5, PT, PT, R15, R20, RZ ;  /* 0x000000140f057210 */ /* 0x000fc80007ffe0ff */
[----:B------:R-:W-:Y:S02]  /*0290*/  ISETP.GE.AND P0, PT, R5, RZ, PT ;  /* 0x000000ff0500720c */ /* 0x000fe40003f06270 */
[----:B------:R-:W-:-:S04]  /*02a0*/  VIMNMX R5, PT, PT, R16, R5, PT ;  /* 0x0000000510057248 */ /* 0x000fc80003fe0100 */
[----:B------:R-:W-:-:S05]  /*02b0*/  SEL R5, R5, RZ, P0 ;  /* 0x000000ff05057207 */ /* 0x000fca0000000000 */
[----:B------:R-:W-:-:S04]  /*02c0*/  IMAD R5, R24, UR6, R5 ;  /* 0x0000000618057c24 */ /* 0x000fc8000f8e0205 */
[----:B01----:R-:W-:-:S06]  /*02d0*/  IMAD.WIDE R4, R5, 0x4, R2 ;  /* 0x0000000405047825 */ /* 0x003fcc00078e0202 */
[----:B------:R-:W2:Y:S01]  /*02e0*/  LDG.E.CONSTANT R4, desc[UR10][R4.64] ;  /* 0x0000000a04047981 */ /* 0x000ea2000c1e9900 */
[----:B------:R-:W-:Y:S01]  /*02f0*/  IMAD.IADD R17, R19, 0x1, R20 ;  /* 0x0000000113117824 */ /* 0x000fe200078e0214 */
[----:B------:R-:W-:-:S03]  /*0300*/  IADD3 R20, PT, PT, R8, R20, RZ ;  /* 0x0000001408147210 */ /* 0x000fc60007ffe0ff */
[----:B------:R-:W-:Y:S01]  /*0310*/  IMAD R17, R17, 0x4, R22 ;  /* 0x0000000411117824 */ /* 0x000fe200078e0216 */
[----:B------:R-:W-:-:S04]  /*0320*/  ISETP.GE.AND P0, PT, R20, R13, PT ;  /* 0x0000000d1400720c */ /* 0x000fc80003f06270 */
[----:B--2---:R0:W-:Y:S09]  /*0330*/  STS [R17], R4 ;  /* 0x0000000411007388 */ /* 0x0041f20000000800 */
[----:B------:R-:W-:Y:S05]  /*0340*/  @!P0 BRA `(.L_x_4) ;  /* 0xfffffffc00cc8947 */ /* 0x000fea000383ffff */
.L_x_3:
[----:B------:R-:W-:Y:S05]  /*0350*/  BSYNC.RECONVERGENT B1 ;  /* 0x0000000000017941 */ /* 0x000fea0003800200 */
.L_x_2:
[----:B------:R-:W-:-:S05]  /*0360*/  IMAD.IADD R18, R9, 0x1, R18 ;  /* 0x0000000109127824 */ /* 0x000fca00078e0212 */
[----:B------:R-:W-:-:S13]  /*0370*/  ISETP.GE.AND P0, PT, R18, R11, PT ;  /* 0x0000000b1200720c */ /* 0x000fda0003f06270 */
[----:B------:R-:W-:Y:S05]  /*0380*/  @!P0 BRA `(.L_x_5) ;  /* 0xfffffffc00888947 */ /* 0x000fea000383ffff */
.L_x_1:
[----:B------:R-:W-:Y:S05]  /*0390*/  BSYNC.RECONVERGENT B0 ;  /* 0x0000000000007941 */ /* 0x000fea0003800200 */
.L_x_0:
[----:B------:R-:W1:Y:S01]  /*03a0*/  LDCU.64 UR4, c[0x0][0x390] ;  /* 0x00007200ff0477ac */ /* 0x000e620008000a00 */
[----:B------:R-:W-:Y:S01]  /*03b0*/  BAR.SYNC.DEFER_BLOCKING 0x0 ;  /* 0x0000000000007b1d */ /* 0x000fe20000010000 */
[----:B-1----:R-:W-:-:S04]  /*03c0*/  ISETP.GE.AND P0, PT, R7, UR5, PT ;  /* 0x0000000507007c0c */ /* 0x002fc8000bf06270 */
[----:B------:R-:W-:-:S13]  /*03d0*/  ISETP.GE.OR P0, PT, R0, UR4, P0 ;  /* 0x0000000400007c0c */ /* 0x000fda0008706670 */
[----:B------:R-:W-:Y:S05]  /*03e0*/  @P0 EXIT ;  /* 0x000000000000094d */ /* 0x000fea0003800000 */
[----:B------:R-:W1:Y:S01]  /*03f0*/  LDCU UR6, c[0x0][0x398] ;  /* 0x00007300ff0677ac */ /* 0x000e620008000800 */
[----:B------:R-:W-:Y:S01]  /*0400*/  IMAD.MOV.U32 R5, RZ, RZ, RZ ;  /* 0x000000ffff057224 */ /* 0x000fe200078e00ff */
[----:B-1----:R-:W-:-:S09]  /*0410*/  UISETP.GE.AND UP0, UPT, UR6, 0x1, UPT ;  /* 0x000000010600788c */ /* 0x002fd2000bf06270 */
[----:B------:R-:W-:Y:S05]  /*0420*/  BRA.U !UP0, `(.L_x_6) ;  /* 0x0000000108647547 */ /* 0x000fea000b800000 */
[----:B------:R-:W1:Y:S01]  /*0430*/  S2UR UR5, SR_CgaCtaId ;  /* 0x00000000000579c3 */ /* 0x000e620000008800 */
[----:B------:R-:W-:Y:S01]  /*0440*/  UMOV UR4, 0x400 ;  /* 0x0000040000047882 */ /* 0x000fe20000000000 */
[----:B------:R-:W-:Y:S01]  /*0450*/  SHF.L.U32 R13, R13, 0x2, RZ ;  /* 0x000000020d0d7819 */ /* 0x000fe200000006ff */
[----:B------:R-:W-:Y:S01]  /*0460*/  IMAD.MOV.U32 R5, RZ, RZ, RZ ;  /* 0x000000ffff057224 */ /* 0x000fe200078e00ff */
[----:B------:R-:W-:Y:S02]  /*0470*/  USHF.L.U32 UR7, UR6, 0x2, URZ ;  /* 0x0000000206077899 */ /* 0x000fe400080006ff */
[----:B------:R-:W-:Y:S02]  /*0480*/  UIADD3 UR6, UPT, UPT, -UR6, URZ, URZ ;  /* 0x000000ff06067290 */ /* 0x000fe4000fffe1ff */
[----:B-1----:R-:W-:-:S06]  /*0490*/  ULEA UR4, UR5, UR4, 0x18 ;  /* 0x0000000405047291 */ /* 0x002fcc000f8ec0ff */
[----:B------:R-:W-:Y:S01]  /*04a0*/  LEA R10, R10, UR4, 0x2 ;  /* 0x000000040a0a7c11 */ /* 0x000fe2000f8e10ff */
[----:B------:R-:W-:-:S06]  /*04b0*/  UMOV UR4, URZ ;  /* 0x000000ff00047c82 */ /* 0x000fcc0008000000 */
.L_x_8:
[----:B------:R-:W1:Y:S01]  /*04c0*/  LDCU UR5, c[0x0][0x398] ;  /* 0x00007300ff0577ac */ /* 0x000e620008000800 */
[----:B------:R-:W-:Y:S01]  /*04d0*/  VIADD R2, R6, UR4 ;  /* 0x0000000406027c36 */ /* 0x000fe20008000000 */
[----:B------:R-:W-:-:S03]  /*04e0*/  UIMAD UR9, UR7, UR4, URZ ;  /* 0x00000004070972a4 */ /* 0x000fc6000f8e02ff */
[----:B------:R-:W-:Y:S01]  /*04f0*/  IMAD R2, R13, R2, R10 ;  /* 0x000000020d027224 */ /* 0x000fe200078e020a */
[----:B------:R-:W-:-:S04]  /*0500*/  UIADD3 UR4, UPT, UPT, UR4, 0x1, URZ ;  /* 0x0000000104047890 */ /* 0x000fc8000fffe0ff */
[----:B-1----:R-:W-:-:S03]  /*0510*/  UISETP.NE.AND UP1, UPT, UR4, UR5, UPT ;  /* 0x000000050400728c */ /* 0x002fc6000bf25270 */
[----:B------:R-:W-:-:S08]  /*0520*/  UMOV UR5, UR6 ;  /* 0x0000000600057c82 */ /* 0x000fd00008000000 */
.L_x_7:
[----:B0-----:R0:W1:Y:S01]  /*0530*/  LDS R4, [R2] ;  /* 0x0000000002047984 */ /* 0x0010620000000800 */
[----:B------:R-:W1:Y:S01]  /*0540*/  LDCU UR8, c[0x3][UR9] ;  /* 0x00c00000090877ac */ /* 0x000e620008000800 */
[----:B------:R-:W-:Y:S02]  /*0550*/  UIADD3 UR5, UPT, UPT, UR5, 0x1, URZ ;  /* 0x0000000105057890 */ /* 0x000fe4000fffe0ff */
[----:B------:R-:W-:Y:S01]  /*0560*/  UIADD3 UR9, UPT, UPT, UR9, 0x4, URZ ;  /* 0x0000000409097890 */ /* 0x000fe2000fffe0ff */
[----:B0-----:R-:W-:Y:S01]  /*0570*/  IADD3 R2, PT, PT, R2, 0x4, RZ ;  /* 0x0000000402027810 */ /* 0x001fe20007ffe0ff */
[----:B------:R-:W-:Y:S01]  /*0580*/  UISETP.NE.AND UP0, UPT, UR5, URZ, UPT ;  /* 0x000000ff0500728c */ /* 0x000fe2000bf05270 */
[----:B-1----:R-:W-:-:S08]  /*0590*/  FFMA R5, R4, UR8, R5 ;  /* 0x0000000804057c23 */ /* 0x002fd00008000005 */
[----:B------:R-:W-:Y:S05]  /*05a0*/  BRA.U UP0, `(.L_x_7) ;  /* 0xfffffffd00e07547 */ /* 0x000fea000b83ffff */
[----:B------:R-:W-:Y:S05]  /*05b0*/  BRA.U UP1, `(.L_x_8) ;  /* 0xfffffffd01c07547 */ /* 0x000fea000b83ffff */
.L_x_6:
[----:B------:R-:W1:Y:S01]  /*05c0*/  LDC.64 R2, c[0x0][0x388] ;  /* 0x0000e200ff027b82 */ /* 0x000e620000000a00 */
[----:B------:R-:W2:Y:S02]  /*05d0*/  LDCU UR4, c[0x0][0x390] ;  /* 0x00007200ff0477ac */ /* 0x000ea40008000800 */
[----:B--2---:R-:W-:-:S04]  /*05e0*/  IMAD R7, R7, UR4, R0 ;  /* 0x0000000407077c24 */ /* 0x004fc8000f8e0200 */
[----:B-1----:R-:W-:-:S05]  /*05f0*/  IMAD.WIDE R2, R7, 0x4, R2 ;  /* 0x0000000407027825 */ /* 0x002fca00078e0202 */
[----:B------:R-:W-:Y:S01]  /*0600*/  STG.E desc[UR10][R2.64], R5 ;  /* 0x0000000502007986 */ /* 0x000fe2000c10190a */
[----:B------:R-:W-:Y:S05]  /*0610*/  EXIT ;  /* 0x000000000000794d */ /* 0x000fea0003800000 */
.L_x_9:
[----:B------:R-:W-:-:S00]  /*0620*/  BRA `(.L_x_9) ;  /* 0xfffffffc00fc7947 */ /* 0x000fc0000383ffff */
[----:B------:R-:W-:-:S00]  /*0630*/  NOP ;  /* 0x0000000000007918 */ /* 0x000fc00000000000 */
        /* <DEDUP_REMOVED lines=12> */
.L_x_14:


//--------------------- .text._Z12conv2d_naivePKfPfiii --------------------------
	.section	.text._Z12conv2d_naivePKfPfiii,"ax",@progbits
	.align	128
        .global         _Z12conv2d_naivePKfPfiii
        .type           _Z12conv2d_naivePKfPfiii,@function
        .size           _Z12conv2d_naivePKfPfiii,(.L_x_15 - _Z12conv2d_naivePKfPfiii)
        .other          _Z12conv2d_naivePKfPfiii,@"STO_CUDA_ENTRY STV_DEFAULT"
_Z12conv2d_naivePKfPfiii:
.text._Z12conv2d_naivePKfPfiii:
[----:B------:R-:W-:Y:S01]  /*0000*/  LDC R1, c[0x0][0x37c] ;  /* 0x0000df00ff017b82 */ /* 0x000fe20000000800 */
[----:B------:R-:W0:Y:S07]  /*0010*/  S2R R3, SR_TID.Y ;  /* 0x0000000000037919 */ /* 0x000e2e0000002200 */
[----:B------:R-:W1:Y:S01]  /*0020*/  LDC R5, c[0x0][0x360] ;  /* 0x0000d800ff057b82 */ /* 0x000e620000000800 */
[----:B------:R-:W2:Y:S01]  /*0030*/  LDCU.64 UR6, c[0x0][0x390] ;  /* 0x00007200ff0677ac */ /* 0x000ea20008000a00 */
[----:B------:R-:W1:Y:S06]  /*0040*/  S2R R0, SR_TID.X ;  /* 0x0000000000007919 */ /* 0x000e6c0000002100 */
[----:B------:R-:W0:Y:S08]  /*0050*/  S2UR UR5, SR_CTAID.Y ;  /* 0x00000000000579c3 */ /* 0x000e300000002600 */
[----:B------:R-:W0:Y:S08]  /*0060*/  LDC R4, c[0x0][0x364] ;  /* 0x0000d900ff047b82 */ /* 0x000e300000000800 */
[----:B------:R-:W1:Y:S01]  /*0070*/  S2UR UR4, SR_CTAID.X ;  /* 0x00000000000479c3 */ /* 0x000e620000002500 */
[----:B0-----:R-:W-:-:S05]  /*0080*/  IMAD R4, R4, UR5, R3 ;  /* 0x0000000504047c24 */ /* 0x001fca000f8e0203 */
[----:B--2---:R-:W-:Y:S01]  /*0090*/  ISETP.GE.AND P0, PT, R4, UR7, PT ;  /* 0x0000000704007c0c */ /* 0x004fe2000bf06270 */
[----:B-1----:R-:W-:-:S05]  /*00a0*/  IMAD R5, R5, UR4, R0 ;  /* 0x0000000405057c24 */ /* 0x002fca000f8e0200 */
[----:B------:R-:W-:-:S13]  /*00b0*/  ISETP.GE.OR P0, PT, R5, UR6, P0 ;  /* 0x0000000605007c0c */ /* 0x000fda0008706670 */
[----:B------:R-:W-:Y:S05]  /*00c0*/  @P0 EXIT ;  /* 0x000000000000094d */ /* 0x000fea0003800000 */
[----:B------:R-:W0:Y:S01]  /*00d0*/  LDC R2, c[0x0][0x398] ;  /* 0x0000e600ff027b82 */ /* 0x000e220000000800 */
[----:B------:R-:W1:Y:S01]  /*00e0*/  LDCU.64 UR8, c[0x0][0x358] ;  /* 0x00006b00ff0877ac */ /* 0x000e620008000a00 */
[----:B------:R-:W-:Y:S01]  /*00f0*/  IMAD.MOV.U32 R0, RZ, RZ, RZ ;  /* 0x000000ffff007224 */ /* 0x000fe200078e00ff */
[C---:B0-----:R-:W-:Y:S02]  /*0100*/  ISETP.GE.AND P0, PT, R2.reuse, -0x1, PT ;  /* 0xffffffff0200780c */ /* 0x041fe40003f06270 */
[----:B------:R-:W-:-:S11]  /*0110*/  LEA.HI R2, R2, R2, RZ, 0x1 ;  /* 0x0000000202027211 */ /* 0x000fd600078f08ff */
[----:B-1----:R-:W-:Y:S05]  /*0120*/  @!P0 BRA `(.L_x_10) ;  /* 0x0000000000948947 */ /* 0x002fea0003800000 */
[----:B------:R-:W-:Y:S01]  /*0130*/  SHF.R.S32.HI R8, RZ, 0x1, R2 ;  /* 0x00000001ff087819 */ /* 0x000fe20000011402 */
[----:B------:R-:W-:Y:S01]  /*0140*/  IMAD.MOV.U32 R0, RZ, RZ, RZ ;  /* 0x000000ffff007224 */ /* 0x000fe200078e00ff */
[----:B------:R-:W-:Y:S02]  /*0150*/  UIADD3 UR5, UPT, UPT, UR7, -0x1, URZ ;  /* 0xffffffff07057890 */ /* 0x000fe4000fffe0ff */
[-C--:B------:R-:W-:Y:S01]  /*0160*/  IABS R3, R8.reuse ;  /* 0x0000000800037213 */ /* 0x080fe20000000000 */
[----:B------:R-:W-:Y:S01]  /*0170*/  IMAD.IADD R9, R5, 0x1, -R8 ;  /* 0x0000000105097824 */ /* 0x000fe200078e0a08 */
[----:B------:R-:W-:Y:S01]  /*0180*/  IADD3 R11, PT, PT, -R8, RZ, RZ ;  /* 0x000000ff080b7210 */ /* 0x000fe20007ffe1ff */
[----:B------:R-:W-:Y:S01]  /*0190*/  UIADD3 UR4, UPT, UPT, UR6, -0x1, URZ ;  /* 0xffffffff06047890 */ /* 0x000fe2000fffe0ff */
[----:B------:R-:W-:-:S11]  /*01a0*/  IADD3 R16, PT, PT, RZ, -R8, -R3 ;  /* 0x80000008ff107210 */ /* 0x000fd60007ffe803 */
.L_x_12:
[----:B------:R-:W0:Y:S01]  /*01b0*/  LDC.64 R2, c[0x0][0x380] ;  /* 0x0000e000ff027b82 */ /* 0x000e220000000a00 */
[----:B------:R-:W1:Y:S01]  /*01c0*/  LDCU UR10, c[0x0][0x398] ;  /* 0x00007300ff0a77ac */ /* 0x000e620008000800 */
[--C-:B------:R-:W-:Y:S01]  /*01d0*/  IMAD.IADD R6, R4, 0x1, R11.reuse ;  /* 0x0000000104067824 */ /* 0x100fe200078e020b */
[----:B------:R-:W-:Y:S01]  /*01e0*/  IABS R10, R8 ;  /* 0x00000008000a7213 */ /* 0x000fe20000000000 */
[----:B------:R-:W-:Y:S01]  /*01f0*/  IMAD.IADD R7, R8, 0x1, R11 ;  /* 0x0000000108077824 */ /* 0x000fe200078e020b */
[----:B------:R-:W-:Y:S01]  /*0200*/  MOV R12, R9 ;  /* 0x00000009000c7202 */ /* 0x000fe20000000f00 */
[----:B------:R-:W-:Y:S01]  /*0210*/  IMAD.MOV.U32 R13, RZ, RZ, R16 ;  /* 0x000000ffff0d7224 */ /* 0x000fe200078e0010 */
[C---:B------:R-:W-:Y:S01]  /*0220*/  ISETP.GE.AND P1, PT, R6.reuse, RZ, PT ;  /* 0x000000ff0600720c */ /* 0x040fe20003f26270 */
[----:B------:R-:W2:Y:S01]  /*0230*/  LDCU UR6, c[0x0][0x390] ;  /* 0x00007200ff0677ac */ /* 0x000ea20008000800 */
[----:B------:R-:W-:Y:S02]  /*0240*/  VIMNMX R6, PT, PT, R6, UR5, PT ;  /* 0x0000000506067c48 */ /* 0x000fe4000bfe0100 */
[C---:B------:R-:W-:Y:S01]  /*0250*/  ISETP.NE.AND P0, PT, R11.reuse, R10, PT ;  /* 0x0000000a0b00720c */ /* 0x040fe20003f05270 */
[----:B------:R-:W-:Y:S01]  /*0260*/  VIADD R11, R11, 0x1 ;  /* 0x000000010b0b7836 */ /* 0x000fe20000000000 */
[----:B------:R-:W-:Y:S01]  /*0270*/  SEL R17, R6, RZ, P1 ;  /* 0x000000ff06117207 */ /* 0x000fe20000800000 */
[----:B-1----:R-:W-:-:S10]  /*0280*/  IMAD R10, R7, UR10, RZ ;  /* 0x0000000a070a7c24 */ /* 0x002fd4000f8e02ff */
.L_x_11:
[C---:B------:R-:W-:Y:S02]  /*0290*/  ISETP.GE.AND P1, PT, R12.reuse, RZ, PT ;  /* 0x000000ff0c00720c */ /* 0x040fe40003f26270 */
[----:B------:R-:W-:-:S04]  /*02a0*/  VIMNMX R6, PT, PT, R12, UR4, PT ;  /* 0x000000040c067c48 */ /* 0x000fc8000bfe0100 */
[----:B------:R-:W-:-:S05]  /*02b0*/  SEL R6, R6, RZ, P1 ;  /* 0x000000ff06067207 */ /* 0x000fca0000800000 */
[----:B--2---:R-:W-:-:S04]  /*02c0*/  IMAD R7, R17, UR6, R6 ;  /* 0x0000000611077c24 */ /* 0x004fc8000f8e0206 */
[----:B0-----:R-:W-:-:S06]  /*02d0*/  IMAD.WIDE R6, R7, 0x4, R2 ;  /* 0x0000000407067825 */ /* 0x001fcc00078e0202 */
[----:B------:R-:W2:Y:S01]  /*02e0*/  LDG.E.CONSTANT R6, desc[UR8][R6.64] ;  /* 0x0000000806067981 */ /* 0x000ea2000c1e9900 */
[C---:B------:R-:W-:Y:S01]  /*02f0*/  SHF.L.U32 R14, R10.reuse, 0x2, RZ ;  /* 0x000000020a0e7819 */ /* 0x040fe200000006ff */
[----:B------:R-:W-:Y:S01]  /*0300*/  VIADD R13, R13, 0x1 ;  /* 0x000000010d0d7836 */ /* 0x000fe20000000000 */
[----:B------:R-:W-:Y:S01]  /*0310*/  IADD3 R10, PT, PT, R10, 0x1, RZ ;  /* 0x000000010a0a7810 */ /* 0x000fe20007ffe0ff */
[----:B------:R-:W-:Y:S01]  /*0320*/  VIADD R12, R12, 0x1 ;  /* 0x000000010c0c7836 */ /* 0x000fe20000000000 */
[----:B------:R-:W2:Y:S02]  /*0330*/  LDC R15, c[0x3][R14] ;  /* 0x00c000000e0f7b82 */ /* 0x000ea40000000800 */
[----:B------:R-:W-:Y:S01]  /*0340*/  ISETP.NE.AND P1, PT, R13, 0x1, PT ;  /* 0x000000010d00780c */ /* 0x000fe20003f25270 */
[----:B--2---:R-:W-:-:S12]  /*0350*/  FFMA R0, R15, R6, R0 ;  /* 0x000000060f007223 */ /* 0x004fd80000000000 */
[----:B------:R-:W-:Y:S05]  /*0360*/  @P1 BRA `(.L_x_11) ;  /* 0xfffffffc00c81947 */ /* 0x000fea000383ffff */
[----:B------:R-:W-:Y:S05]  /*0370*/  @P0 BRA `(.L_x_12) ;  /* 0xfffffffc008c0947 */ /* 0x000fea000383ffff */
.L_x_10:
[----:B------:R-:W0:Y:S01]  /*0380*/  LDC.64 R2, c[0x0][0x388] ;  /* 0x0000e200ff027b82 */ /* 0x000e220000000a00 */
[----:B------:R-:W-:-:S04]  /*0390*/  IMAD R5, R4, UR6, R5 ;  /* 0x0000000604057c24 */ /* 0x000fc8000f8e0205 */
[----:B0-----:R-:W-:-:S05]  /*03a0*/  IMAD.WIDE R2, R5, 0x4, R2 ;  /* 0x0000000405027825 */ /* 0x001fca00078e0202 */
[----:B------:R-:W-:Y:S01]  /*03b0*/  STG.E desc[UR8][R2.64], R0 ;  /* 0x0000000002007986 */ /* 0x000fe2000c101908 */
[----:B------:R-:W-:Y:S05]  /*03c0*/  EXIT ;  /* 0x000000000000794d */ /* 0x000fea0003800000 */
.L_x_13:
        /* <DEDUP_REMOVED lines=11> */
.L_x_15:


//--------------------- .nv.shared._Z12conv2d_tiledPKfPfiii --------------------------
	.section	.nv.shared._Z12conv2d_tiledPKfPfiii,"aw",@nobits
	.sectionflags	@""
	.align	16
	.zero		1024


//--------------------- .nv.shared.reserved.0     --------------------------
	.section	.nv.shared.reserved.0,"aw",@nobits
	.weak		__nv_reservedSMEM_offset_0_alias
	.size		__nv_reservedSMEM_offset_0_alias, 0, 64
	.other		__nv_reservedSMEM_offset_0_alias,@"STO_CUDA_RESERVED_SHARED STV_DEFAULT"
__nv_reservedSMEM_offset_0_alias:
	.zero		0
	.zero		64


//--------------------- .nv.shared._Z12conv2d_naivePKfPfiii --------------------------
	.section	.nv.shared._Z12conv2d_naivePKfPfiii,"aw",@nobits
	.sectionflags	@""
	.align	16
	.zero		1024


//--------------------- .nv.constant0._Z12conv2d_tiledPKfPfiii --------------------------
	.section	.nv.constant0._Z12conv2d_tiledPKfPfiii,"a",@progbits
	.sectionflags	@""
	.align	4
.nv.constant0._Z12conv2d_tiledPKfPfiii:
	.zero		924


//--------------------- .nv.constant0._Z12conv2d_naivePKfPfiii --------------------------
	.section	.nv.constant0._Z12conv2d_naivePKfPfiii,"a",@progbits
	.sectionflags	@""
	.align	4
.nv.constant0._Z12conv2d_naivePKfPfiii:
	.zero		924


//--------------------- SYMBOLS --------------------------

	.type		.nv.reservedSmem.offset0,@object
	.size		.nv.reservedSmem.offset0,0x4
	.type		.nv.reservedSmem.cap,@object
	.size		.nv.reservedSmem.cap,0x4
